//
// Generated by NVIDIA NVVM Compiler
//
// Compiler Build ID: CL-36424714
// Cuda compilation tools, release 13.0, V13.0.88
// Based on NVVM 20.0.0
//

.version 9.0
.target sm_100
.address_size 64

	// .globl	_Z10cudaConv2DPfS_S_iiii
.extern .func  (.param .b32 func_retval0) vprintf
(
	.param .b64 vprintf_param_0,
	.param .b64 vprintf_param_1
)
;
.global .align 1 .b8 $str[11] = {67, 79, 85, 67, 79, 85, 32, 37, 100, 10};

.visible .entry _Z10cudaConv2DPfS_S_iiii(
	.param .u64 .ptr .align 1 _Z10cudaConv2DPfS_S_iiii_param_0,
	.param .u64 .ptr .align 1 _Z10cudaConv2DPfS_S_iiii_param_1,
	.param .u64 .ptr .align 1 _Z10cudaConv2DPfS_S_iiii_param_2,
	.param .u32 _Z10cudaConv2DPfS_S_iiii_param_3,
	.param .u32 _Z10cudaConv2DPfS_S_iiii_param_4,
	.param .u32 _Z10cudaConv2DPfS_S_iiii_param_5,
	.param .u32 _Z10cudaConv2DPfS_S_iiii_param_6
)
{
	.local .align 8 .b8 	__local_depot0[8];
	.reg .b64 	%SP;
	.reg .b64 	%SPL;
	.reg .pred 	%p<14>;
	.reg .b32 	%r<56>;
	.reg .b32 	%f<134>;
	.reg .b64 	%rd<30>;

	mov.u64 	%SPL, __local_depot0;
	cvta.local.u64 	%SP, %SPL;
	ld.param.u64 	%rd6, [_Z10cudaConv2DPfS_S_iiii_param_0];
	ld.param.u64 	%rd7, [_Z10cudaConv2DPfS_S_iiii_param_1];
	ld.param.u32 	%r27, [_Z10cudaConv2DPfS_S_iiii_param_3];
	ld.param.u32 	%r28, [_Z10cudaConv2DPfS_S_iiii_param_4];
	ld.param.u32 	%r29, [_Z10cudaConv2DPfS_S_iiii_param_6];
	cvta.to.global.u64 	%rd1, %rd7;
	cvta.to.global.u64 	%rd2, %rd6;
	add.u64 	%rd8, %SP, 0;
	add.u64 	%rd9, %SPL, 0;
	mov.u32 	%r1, %tid.x;
	mov.u32 	%r2, %tid.y;
	mov.u32 	%r3, %ctaid.x;
	mov.u32 	%r4, %ctaid.y;
	st.local.u32 	[%rd9], %r4;
	mov.u64 	%rd10, $str;
	cvta.global.u64 	%rd11, %rd10;
	{ // callseq 0, 0
	.param .b64 param0;
	st.param.b64 	[param0], %rd11;
	.param .b64 param1;
	st.param.b64 	[param1], %rd8;
	.param .b32 retval0;
	call.uni (retval0), 
	vprintf, 
	(
	param0, 
	param1
	);
	ld.param.b32 	%r30, [retval0];
	} // callseq 0
	setp.lt.s32 	%p1, %r29, 1;
	mov.f32 	%f132, 0f00000000;
	@%p1 bra 	$L__BB0_16;
	mad.lo.s32 	%r5, %r28, %r4, %r1;
	mul.lo.s32 	%r6, %r29, %r3;
	and.b32  	%r7, %r29, 15;
	and.b32  	%r8, %r29, 7;
	and.b32  	%r9, %r29, 2147483632;
	and.b32  	%r10, %r29, 3;
	neg.s32 	%r11, %r9;
	mov.f32 	%f132, 0f00000000;
	mov.b32 	%r49, 0;
$L__BB0_2:
	setp.lt.u32 	%p2, %r29, 16;
	add.s32 	%r34, %r5, %r49;
	mad.lo.s32 	%r13, %r34, %r27, %r2;
	add.s32 	%r35, %r49, %r6;
	mul.lo.s32 	%r14, %r35, %r29;
	mov.b32 	%r54, 0;
	@%p2 bra 	$L__BB0_5;
	mov.u32 	%r50, %r14;
	mov.u32 	%r51, %r13;
	mov.u32 	%r52, %r11;
$L__BB0_4:
	.pragma "nounroll";
	mul.wide.s32 	%rd12, %r51, 4;
	add.s64 	%rd13, %rd2, %rd12;
	mul.wide.s32 	%rd14, %r50, 4;
	add.s64 	%rd15, %rd1, %rd14;
	ld.global.f32 	%f20, [%rd13];
	ld.global.f32 	%f21, [%rd15];
	fma.rn.f32 	%f22, %f20, %f21, %f132;
	ld.global.f32 	%f23, [%rd13+4];
	ld.global.f32 	%f24, [%rd15+4];
	fma.rn.f32 	%f25, %f23, %f24, %f22;
	ld.global.f32 	%f26, [%rd13+8];
	ld.global.f32 	%f27, [%rd15+8];
	fma.rn.f32 	%f28, %f26, %f27, %f25;
	ld.global.f32 	%f29, [%rd13+12];
	ld.global.f32 	%f30, [%rd15+12];
	fma.rn.f32 	%f31, %f29, %f30, %f28;
	ld.global.f32 	%f32, [%rd13+16];
	ld.global.f32 	%f33, [%rd15+16];
	fma.rn.f32 	%f34, %f32, %f33, %f31;
	ld.global.f32 	%f35, [%rd13+20];
	ld.global.f32 	%f36, [%rd15+20];
	fma.rn.f32 	%f37, %f35, %f36, %f34;
	ld.global.f32 	%f38, [%rd13+24];
	ld.global.f32 	%f39, [%rd15+24];
	fma.rn.f32 	%f40, %f38, %f39, %f37;
	ld.global.f32 	%f41, [%rd13+28];
	ld.global.f32 	%f42, [%rd15+28];
	fma.rn.f32 	%f43, %f41, %f42, %f40;
	ld.global.f32 	%f44, [%rd13+32];
	ld.global.f32 	%f45, [%rd15+32];
	fma.rn.f32 	%f46, %f44, %f45, %f43;
	ld.global.f32 	%f47, [%rd13+36];
	ld.global.f32 	%f48, [%rd15+36];
	fma.rn.f32 	%f49, %f47, %f48, %f46;
	ld.global.f32 	%f50, [%rd13+40];
	ld.global.f32 	%f51, [%rd15+40];
	fma.rn.f32 	%f52, %f50, %f51, %f49;
	ld.global.f32 	%f53, [%rd13+44];
	ld.global.f32 	%f54, [%rd15+44];
	fma.rn.f32 	%f55, %f53, %f54, %f52;
	ld.global.f32 	%f56, [%rd13+48];
	ld.global.f32 	%f57, [%rd15+48];
	fma.rn.f32 	%f58, %f56, %f57, %f55;
	ld.global.f32 	%f59, [%rd13+52];
	ld.global.f32 	%f60, [%rd15+52];
	fma.rn.f32 	%f61, %f59, %f60, %f58;
	ld.global.f32 	%f62, [%rd13+56];
	ld.global.f32 	%f63, [%rd15+56];
	fma.rn.f32 	%f64, %f62, %f63, %f61;
	ld.global.f32 	%f65, [%rd13+60];
	ld.global.f32 	%f66, [%rd15+60];
	fma.rn.f32 	%f132, %f65, %f66, %f64;
	add.s32 	%r52, %r52, 16;
	add.s32 	%r51, %r51, 16;
	add.s32 	%r50, %r50, 16;
	setp.ne.s32 	%p3, %r52, 0;
	mov.u32 	%r54, %r9;
	@%p3 bra 	$L__BB0_4;
$L__BB0_5:
	setp.eq.s32 	%p4, %r7, 0;
	@%p4 bra 	$L__BB0_15;
	add.s32 	%r36, %r7, -1;
	setp.lt.u32 	%p5, %r36, 7;
	@%p5 bra 	$L__BB0_8;
	add.s32 	%r37, %r13, %r54;
	mul.wide.s32 	%rd16, %r37, 4;
	add.s64 	%rd17, %rd2, %rd16;
	ld.global.f32 	%f68, [%rd17];
	add.s32 	%r38, %r54, %r14;
	mul.wide.s32 	%rd18, %r38, 4;
	add.s64 	%rd19, %rd1, %rd18;
	ld.global.f32 	%f69, [%rd19];
	fma.rn.f32 	%f70, %f68, %f69, %f132;
	ld.global.f32 	%f71, [%rd17+4];
	ld.global.f32 	%f72, [%rd19+4];
	fma.rn.f32 	%f73, %f71, %f72, %f70;
	ld.global.f32 	%f74, [%rd17+8];
	ld.global.f32 	%f75, [%rd19+8];
	fma.rn.f32 	%f76, %f74, %f75, %f73;
	ld.global.f32 	%f77, [%rd17+12];
	ld.global.f32 	%f78, [%rd19+12];
	fma.rn.f32 	%f79, %f77, %f78, %f76;
	ld.global.f32 	%f80, [%rd17+16];
	ld.global.f32 	%f81, [%rd19+16];
	fma.rn.f32 	%f82, %f80, %f81, %f79;
	ld.global.f32 	%f83, [%rd17+20];
	ld.global.f32 	%f84, [%rd19+20];
	fma.rn.f32 	%f85, %f83, %f84, %f82;
	ld.global.f32 	%f86, [%rd17+24];
	ld.global.f32 	%f87, [%rd19+24];
	fma.rn.f32 	%f88, %f86, %f87, %f85;
	ld.global.f32 	%f89, [%rd17+28];
	ld.global.f32 	%f90, [%rd19+28];
	fma.rn.f32 	%f132, %f89, %f90, %f88;
	add.s32 	%r54, %r54, 8;
$L__BB0_8:
	setp.eq.s32 	%p6, %r8, 0;
	@%p6 bra 	$L__BB0_15;
	add.s32 	%r39, %r8, -1;
	setp.lt.u32 	%p7, %r39, 3;
	@%p7 bra 	$L__BB0_11;
	add.s32 	%r40, %r13, %r54;
	mul.wide.s32 	%rd20, %r40, 4;
	add.s64 	%rd21, %rd2, %rd20;
	ld.global.f32 	%f92, [%rd21];
	add.s32 	%r41, %r54, %r14;
	mul.wide.s32 	%rd22, %r41, 4;
	add.s64 	%rd23, %rd1, %rd22;
	ld.global.f32 	%f93, [%rd23];
	fma.rn.f32 	%f94, %f92, %f93, %f132;
	ld.global.f32 	%f95, [%rd21+4];
	ld.global.f32 	%f96, [%rd23+4];
	fma.rn.f32 	%f97, %f95, %f96, %f94;
	ld.global.f32 	%f98, [%rd21+8];
	ld.global.f32 	%f99, [%rd23+8];
	fma.rn.f32 	%f100, %f98, %f99, %f97;
	ld.global.f32 	%f101, [%rd21+12];
	ld.global.f32 	%f102, [%rd23+12];
	fma.rn.f32 	%f132, %f101, %f102, %f100;
	add.s32 	%r54, %r54, 4;
$L__BB0_11:
	setp.eq.s32 	%p8, %r10, 0;
	@%p8 bra 	$L__BB0_15;
	setp.eq.s32 	%p9, %r10, 1;
	add.s32 	%r42, %r13, %r54;
	mul.wide.s32 	%rd24, %r42, 4;
	add.s64 	%rd3, %rd2, %rd24;
	ld.global.f32 	%f103, [%rd3];
	add.s32 	%r43, %r54, %r14;
	mul.wide.s32 	%rd25, %r43, 4;
	add.s64 	%rd4, %rd1, %rd25;
	ld.global.f32 	%f104, [%rd4];
	fma.rn.f32 	%f132, %f103, %f104, %f132;
	@%p9 bra 	$L__BB0_15;
	setp.eq.s32 	%p10, %r10, 2;
	ld.global.f32 	%f105, [%rd3+4];
	ld.global.f32 	%f106, [%rd4+4];
	fma.rn.f32 	%f132, %f105, %f106, %f132;
	@%p10 bra 	$L__BB0_15;
	ld.global.f32 	%f107, [%rd3+8];
	ld.global.f32 	%f108, [%rd4+8];
	fma.rn.f32 	%f132, %f107, %f108, %f132;
$L__BB0_15:
	add.s32 	%r49, %r49, 1;
	setp.ne.s32 	%p11, %r49, %r29;
	@%p11 bra 	$L__BB0_2;
$L__BB0_16:
	ld.param.u64 	%rd29, [_Z10cudaConv2DPfS_S_iiii_param_2];
	cvta.to.global.u64 	%rd26, %rd29;
	sub.s32 	%r44, %r27, %r29;
	abs.f32 	%f109, %f132;
	mul.f32 	%f110, %f109, 0f4038AA3B;
	ex2.approx.ftz.f32 	%f111, %f110;
	add.f32 	%f112, %f111, 0f3F800000;
	rcp.approx.ftz.f32 	%f113, %f112;
	fma.rn.f32 	%f114, %f113, 0fC0000000, 0f3F800000;
	setp.ge.f32 	%p12, %f109, 0f41102CB4;
	selp.f32 	%f115, 0f3F800000, %f114, %p12;
	copysign.f32 	%f116, %f132, %f115;
	mul.f32 	%f117, %f132, %f132;
	fma.rn.f32 	%f118, %f117, 0f3C80F082, 0fBD563CAE;
	fma.rn.f32 	%f119, %f118, %f117, 0f3E085941;
	fma.rn.f32 	%f120, %f119, %f117, 0fBEAAA9ED;
	fma.rn.f32 	%f121, %f120, %f117, 0f00000000;
	fma.rn.f32 	%f122, %f121, %f132, %f132;
	setp.ge.f32 	%p13, %f109, 0f3F19999A;
	selp.f32 	%f123, %f116, %f122, %p13;
	mad.lo.s32 	%r45, %r3, %r44, %r3;
	add.s32 	%r46, %r45, %r1;
	mad.lo.s32 	%r47, %r46, %r44, %r46;
	add.s32 	%r48, %r47, %r2;
	mul.wide.s32 	%rd27, %r48, 4;
	add.s64 	%rd28, %rd26, %rd27;
	st.global.f32 	[%rd28], %f123;
	ret;

}
	// .globl	_Z12cudaMeanPoolPfS_iii
.visible .entry _Z12cudaMeanPoolPfS_iii(
	.param .u64 .ptr .align 1 _Z12cudaMeanPoolPfS_iii_param_0,
	.param .u64 .ptr .align 1 _Z12cudaMeanPoolPfS_iii_param_1,
	.param .u32 _Z12cudaMeanPoolPfS_iii_param_2,
	.param .u32 _Z12cudaMeanPoolPfS_iii_param_3,
	.param .u32 _Z12cudaMeanPoolPfS_iii_param_4
)
{
	.reg .b32 	%r<13>;
	.reg .b32 	%f<10>;
	.reg .b64 	%rd<11>;

	ld.param.u64 	%rd1, [_Z12cudaMeanPoolPfS_iii_param_0];
	ld.param.u64 	%rd2, [_Z12cudaMeanPoolPfS_iii_param_1];
	ld.param.u32 	%r1, [_Z12cudaMeanPoolPfS_iii_param_2];
	ld.param.u32 	%r2, [_Z12cudaMeanPoolPfS_iii_param_3];
	cvta.to.global.u64 	%rd3, %rd1;
	mov.u32 	%r3, %tid.x;
	mov.u32 	%r4, %tid.y;
	mov.u32 	%r5, %ctaid.x;
	mad.lo.s32 	%r6, %r2, %r5, %r3;
	mad.lo.s32 	%r7, %r6, %r1, %r4;
	mul.wide.s32 	%rd4, %r7, 4;
	add.s64 	%rd5, %rd3, %rd4;
	ld.global.f32 	%f1, [%rd5];
	add.f32 	%f2, %f1, 0f00000000;
	ld.global.f32 	%f3, [%rd5+4];
	add.f32 	%f4, %f2, %f3;
	mul.wide.s32 	%rd6, %r1, 4;
	add.s64 	%rd7, %rd5, %rd6;
	ld.global.f32 	%f5, [%rd7];
	add.f32 	%f6, %f4, %f5;
	ld.global.f32 	%f7, [%rd7+4];
	add.f32 	%f8, %f6, %f7;
	cvta.to.global.u64 	%rd8, %rd2;
	shr.u32 	%r8, %r1, 31;
	add.s32 	%r9, %r1, %r8;
	shr.s32 	%r10, %r9, 1;
	mul.f32 	%f9, %f8, 0f3E800000;
	mad.lo.s32 	%r11, %r10, %r5, %r3;
	mad.lo.s32 	%r12, %r11, %r10, %r4;
	mul.wide.s32 	%rd9, %r12, 4;
	add.s64 	%rd10, %rd8, %rd9;
	st.global.f32 	[%rd10], %f9;
	ret;

}


// ===== COMPILED SASS (sm_100) =====

	.target	sm_100

	.elftype	@"ET_EXEC"


//--------------------- .note.nv.tkinfo           --------------------------
	.section	.note.nv.tkinfo,"",@"SHT_NOTE"
	.sectionflags	@"SHF_NOTE_NV_TKINFO"
	.tkinfo
        /*0018*/ 	.word	0x00000002
        /*0030*/ 	.string	""
        /*0030*/ 	.string	"ptxas"
        /*0030*/ 	.string	"Cuda compilation tools, release 13.0, V13.0.88"
        /*0030*/ 	.string	"Build cuda_13.0.r13.0/compiler.36424714_0"
        /*0030*/ 	.string	"-arch sm_100 -m 64 "



//--------------------- .note.nv.cuinfo           --------------------------
	.section	.note.nv.cuinfo,"",@"SHT_NOTE"
	.sectionflags	@"SHF_NOTE_NV_CUINFO"
        /*0018*/ 	.short	0x0002
        /*001a*/ 	.short	0x0064
        /*001c*/ 	.short	0x0082
	.zero		2


//--------------------- .nv.info                  --------------------------
	.section	.nv.info,"",@"SHT_CUDA_INFO"
	.align	4


	//----- nvinfo : EIATTR_REGCOUNT
	.align		4
        /*0000*/ 	.byte	0x04, 0x2f
        /*0002*/ 	.short	(.L_2 - .L_1)
	.align		4
.L_1:
        /*0004*/ 	.word	index@(_Z10cudaConv2DPfS_S_iiii)
        /*0008*/ 	.word	0x00000020


	//----- nvinfo : EIATTR_FRAME_SIZE
	.align		4
.L_2:
        /*000c*/ 	.byte	0x04, 0x11
        /*000e*/ 	.short	(.L_4 - .L_3)
	.align		4
.L_3:
        /*0010*/ 	.word	index@(_Z10cudaConv2DPfS_S_iiii)
        /*0014*/ 	.word	0x00000008


	//----- nvinfo : EIATTR_REGCOUNT
	.align		4
.L_4:
        /*0018*/ 	.byte	0x04, 0x2f
        /*001a*/ 	.short	(.L_6 - .L_5)
	.align		4
.L_5:
        /*001c*/ 	.word	index@(_Z12cudaMeanPoolPfS_iii)
        /*0020*/ 	.word	0x00000010


	//----- nvinfo : EIATTR_FRAME_SIZE
	.align		4
.L_6:
        /*0024*/ 	.byte	0x04, 0x11
        /*0026*/ 	.short	(.L_8 - .L_7)
	.align		4
.L_7:
        /*0028*/ 	.word	index@(_Z12cudaMeanPoolPfS_iii)
        /*002c*/ 	.word	0x00000000


	//----- nvinfo : EIATTR_MIN_STACK_SIZE
	.align		4
.L_8:
        /*0030*/ 	.byte	0x04, 0x12
        /*0032*/ 	.short	(.L_10 - .L_9)
	.align		4
.L_9:
        /*0034*/ 	.word	index@(_Z12cudaMeanPoolPfS_iii)
        /*0038*/ 	.word	0x00000000


	//----- nvinfo : EIATTR_MIN_STACK_SIZE
	.align		4
.L_10:
        /*003c*/ 	.byte	0x04, 0x12
        /*003e*/ 	.short	(.L_12 - .L_11)
	.align		4
.L_11:
        /*0040*/ 	.word	index@(_Z10cudaConv2DPfS_S_iiii)
        /*0044*/ 	.word	0x00000008
.L_12:


//--------------------- .nv.compat                --------------------------
	.section	.nv.compat,"",@"SHT_CUDA_COMPAT_INFO"
	.align	4
        /*0000*/ 	.byte	0x02, 0x09, 0x00, 0x00, 0x02, 0x02, 0x01, 0x00, 0x02, 0x05, 0x05, 0x00, 0x03, 0x07, 0x01, 0x01
        /*0010*/ 	.byte	0x02, 0x03, 0x00, 0x00, 0x02, 0x06, 0x01, 0x00, 0x04, 0x0b, 0x08, 0x00, 0x01, 0x00, 0x00, 0x00
        /*0020*/ 	.byte	0x00, 0x00, 0x00, 0x00


//--------------------- .nv.info._Z12cudaMeanPoolPfS_iii --------------------------
	.section	.nv.info._Z12cudaMeanPoolPfS_iii,"",@"SHT_CUDA_INFO"
	.sectionflags	@""
	.align	4


	//----- nvinfo : EIATTR_CUDA_API_VERSION
	.align		4
        /*0000*/ 	.byte	0x04, 0x37
        /*0002*/ 	.short	(.L_14 - .L_13)
.L_13:
        /*0004*/ 	.word	0x00000082


	//----- nvinfo : EIATTR_KPARAM_INFO
	.align		4
.L_14:
        /*0008*/ 	.byte	0x04, 0x17
        /*000a*/ 	.short	(.L_16 - .L_15)
.L_15:
        /*000c*/ 	.word	0x00000000
        /*0010*/ 	.short	0x0004
        /*0012*/ 	.short	0x0018
        /*0014*/ 	.byte	0x00, 0xf0, 0x11, 0x00


	//----- nvinfo : EIATTR_KPARAM_INFO
	.align		4
.L_16:
        /*0018*/ 	.byte	0x04, 0x17
        /*001a*/ 	.short	(.L_18 - .L_17)
.L_17:
        /*001c*/ 	.word	0x00000000
        /*0020*/ 	.short	0x0003
        /*0022*/ 	.short	0x0014
        /*0024*/ 	.byte	0x00, 0xf0, 0x11, 0x00


	//----- nvinfo : EIATTR_KPARAM_INFO
	.align		4
.L_18:
        /*0028*/ 	.byte	0x04, 0x17
        /*002a*/ 	.short	(.L_20 - .L_19)
.L_19:
        /*002c*/ 	.word	0x00000000
        /*0030*/ 	.short	0x0002
        /*0032*/ 	.short	0x0010
        /*0034*/ 	.byte	0x00, 0xf0, 0x11, 0x00


	//----- nvinfo : EIATTR_KPARAM_INFO
	.align		4
.L_20:
        /*0038*/ 	.byte	0x04, 0x17
        /*003a*/ 	.short	(.L_22 - .L_21)
.L_21:
        /*003c*/ 	.word	0x00000000
        /*0040*/ 	.short	0x0001
        /*0042*/ 	.short	0x0008
        /*0044*/ 	.byte	0x00, 0xf5, 0x21, 0x00


	//----- nvinfo : EIATTR_KPARAM_INFO
	.align		4
.L_22:
        /*0048*/ 	.byte	0x04, 0x17
        /*004a*/ 	.short	(.L_24 - .L_23)
.L_23:
        /*004c*/ 	.word	0x00000000
        /*0050*/ 	.short	0x0000
        /*0052*/ 	.short	0x0000
        /*0054*/ 	.byte	0x00, 0xf5, 0x21, 0x00


	//----- nvinfo : EIATTR_SPARSE_MMA_MASK
	.align		4
.L_24:
        /*0058*/ 	.byte	0x03, 0x50
        /*005a*/ 	.short	0x0000


	//----- nvinfo : EIATTR_MAXREG_COUNT
	.align		4
        /*005c*/ 	.byte	0x03, 0x1b
        /*005e*/ 	.short	0x00ff


	//----- nvinfo : EIATTR_MERCURY_ISA_VERSION
	.align		4
        /*0060*/ 	.byte	0x03, 0x5f
        /*0062*/ 	.short	0x0101


	//----- nvinfo : EIATTR_VRC_CTA_INIT_COUNT
	.align		4
        /*0064*/ 	.byte	0x02, 0x4a
	.zero		1
	.zero		1


	//----- nvinfo : EIATTR_EXIT_INSTR_OFFSETS
	.align		4
        /*0068*/ 	.byte	0x04, 0x1c
        /*006a*/ 	.short	(.L_26 - .L_25)


	//   ....[0]....
.L_25:
        /*006c*/ 	.word	0x000001b0


	//----- nvinfo : EIATTR_CBANK_PARAM_SIZE
	.align		4
.L_26:
        /*0070*/ 	.byte	0x03, 0x19
        /*0072*/ 	.short	0x001c


	//----- nvinfo : EIATTR_PARAM_CBANK
	.align		4
        /*0074*/ 	.byte	0x04, 0x0a
        /*0076*/ 	.short	(.L_28 - .L_27)
	.align		4
.L_27:
        /*0078*/ 	.word	index@(.nv.constant0._Z12cudaMeanPoolPfS_iii)
        /*007c*/ 	.short	0x0380
        /*007e*/ 	.short	0x001c


	//----- nvinfo : EIATTR_SW_WAR
	.align		4
.L_28:
        /*0080*/ 	.byte	0x04, 0x36
        /*0082*/ 	.short	(.L_30 - .L_29)
.L_29:
        /*0084*/ 	.word	0x00000008
.L_30:


//--------------------- .nv.info._Z10cudaConv2DPfS_S_iiii --------------------------
	.section	.nv.info._Z10cudaConv2DPfS_S_iiii,"",@"SHT_CUDA_INFO"
	.sectionflags	@""
	.align	4


	//----- nvinfo : EIATTR_CUDA_API_VERSION
	.align		4
        /*0000*/ 	.byte	0x04, 0x37
        /*0002*/ 	.short	(.L_32 - .L_31)
.L_31:
        /*0004*/ 	.word	0x00000082


	//----- nvinfo : EIATTR_KPARAM_INFO
	.align		4
.L_32:
        /*0008*/ 	.byte	0x04, 0x17
        /*000a*/ 	.short	(.L_34 - .L_33)
.L_33:
        /*000c*/ 	.word	0x00000000
        /*0010*/ 	.short	0x0006
        /*0012*/ 	.short	0x0024
        /*0014*/ 	.byte	0x00, 0xf0, 0x11, 0x00


	//----- nvinfo : EIATTR_KPARAM_INFO
	.align		4
.L_34:
        /*0018*/ 	.byte	0x04, 0x17
        /*001a*/ 	.short	(.L_36 - .L_35)
.L_35:
        /*001c*/ 	.word	0x00000000
        /*0020*/ 	.short	0x0005
        /*0022*/ 	.short	0x0020
        /*0024*/ 	.byte	0x00, 0xf0, 0x11, 0x00


	//----- nvinfo : EIATTR_KPARAM_INFO
	.align		4
.L_36:
        /*0028*/ 	.byte	0x04, 0x17
        /*002a*/ 	.short	(.L_38 - .L_37)
.L_37:
        /*002c*/ 	.word	0x00000000
        /*0030*/ 	.short	0x0004
        /*0032*/ 	.short	0x001c
        /*0034*/ 	.byte	0x00, 0xf0, 0x11, 0x00


	//----- nvinfo : EIATTR_KPARAM_INFO
	.align		4
.L_38:
        /*0038*/ 	.byte	0x04, 0x17
        /*003a*/ 	.short	(.L_40 - .L_39)
.L_39:
        /*003c*/ 	.word	0x00000000
        /*0040*/ 	.short	0x0003
        /*0042*/ 	.short	0x0018
        /*0044*/ 	.byte	0x00, 0xf0, 0x11, 0x00


	//----- nvinfo : EIATTR_KPARAM_INFO
	.align		4
.L_40:
        /*0048*/ 	.byte	0x04, 0x17
        /*004a*/ 	.short	(.L_42 - .L_41)
.L_41:
        /*004c*/ 	.word	0x00000000
        /*0050*/ 	.short	0x0002
        /*0052*/ 	.short	0x0010
        /*0054*/ 	.byte	0x00, 0xf5, 0x21, 0x00


	//----- nvinfo : EIATTR_KPARAM_INFO
	.align		4
.L_42:
        /*0058*/ 	.byte	0x04, 0x17
        /*005a*/ 	.short	(.L_44 - .L_43)
.L_43:
        /*005c*/ 	.word	0x00000000
        /*0060*/ 	.short	0x0001
        /*0062*/ 	.short	0x0008
        /*0064*/ 	.byte	0x00, 0xf5, 0x21, 0x00


	//----- nvinfo : EIATTR_KPARAM_INFO
	.align		4
.L_44:
        /*0068*/ 	.byte	0x04, 0x17
        /*006a*/ 	.short	(.L_46 - .L_45)
.L_45:
        /*006c*/ 	.word	0x00000000
        /*0070*/ 	.short	0x0000
        /*0072*/ 	.short	0x0000
        /*0074*/ 	.byte	0x00, 0xf5, 0x21, 0x00


	//----- nvinfo : EIATTR_SPARSE_MMA_MASK
	.align		4
.L_46:
        /*0078*/ 	.byte	0x03, 0x50
        /*007a*/ 	.short	0x0000


	//----- nvinfo : EIATTR_MAXREG_COUNT
	.align		4
        /*007c*/ 	.byte	0x03, 0x1b
        /*007e*/ 	.short	0x00ff


	//----- nvinfo : EIATTR_EXTERNS
	.align		4
        /*0080*/ 	.byte	0x04, 0x0f
        /*0082*/ 	.short	(.L_48 - .L_47)


	//   ....[0]....
	.align		4
.L_47:
        /*0084*/ 	.word	index@(vprintf)


	//----- nvinfo : EIATTR_MERCURY_ISA_VERSION
	.align		4
.L_48:
        /*0088*/ 	.byte	0x03, 0x5f
        /*008a*/ 	.short	0x0101


	//----- nvinfo : EIATTR_VRC_CTA_INIT_COUNT
	.align		4
        /*008c*/ 	.byte	0x02, 0x4a
	.zero		1
	.zero		1


	//----- nvinfo : EIATTR_SYSCALL_OFFSETS
	.align		4
        /*0090*/ 	.byte	0x04, 0x46
        /*0092*/ 	.short	(.L_50 - .L_49)


	//   ....[0]....
.L_49:
        /*0094*/ 	.word	0x000000f0


	//----- nvinfo : EIATTR_EXIT_INSTR_OFFSETS
	.align		4
.L_50:
        /*0098*/ 	.byte	0x04, 0x1c
        /*009a*/ 	.short	(.L_52 - .L_51)


	//   ....[0]....
.L_51:
        /*009c*/ 	.word	0x00001130


	//----- nvinfo : EIATTR_CRS_STACK_SIZE
	.align		4
.L_52:
        /*00a0*/ 	.byte	0x04, 0x1e
        /*00a2*/ 	.short	(.L_54 - .L_53)
.L_53:
        /*00a4*/ 	.word	0x00000000


	//----- nvinfo : EIATTR_CBANK_PARAM_SIZE
	.align		4
.L_54:
        /*00a8*/ 	.byte	0x03, 0x19
        /*00aa*/ 	.short	0x0028


	//----- nvinfo : EIATTR_PARAM_CBANK
	.align		4
        /*00ac*/ 	.byte	0x04, 0x0a
        /*00ae*/ 	.short	(.L_56 - .L_55)
	.align		4
.L_55:
        /*00b0*/ 	.word	index@(.nv.constant0._Z10cudaConv2DPfS_S_iiii)
        /*00b4*/ 	.short	0x0380
        /*00b6*/ 	.short	0x0028


	//----- nvinfo : EIATTR_SW_WAR
	.align		4
.L_56:
        /*00b8*/ 	.byte	0x04, 0x36
        /*00ba*/ 	.short	(.L_58 - .L_57)
.L_57:
        /*00bc*/ 	.word	0x00000008
.L_58:


//--------------------- .nv.callgraph             --------------------------
	.section	.nv.callgraph,"",@"SHT_CUDA_CALLGRAPH"
	.align	4
	.sectionentsize	8
	.align		4
        /*0000*/ 	.word	0x00000000
	.align		4
        /*0004*/ 	.word	0xffffffff
	.align		4
        /*0008*/ 	.word	index@(_Z10cudaConv2DPfS_S_iiii)
	.align		4
        /*000c*/ 	.word	index@(vprintf)
	.align		4
        /*0010*/ 	.word	0x00000000
	.align		4
        /*0014*/ 	.word	0xfffffffe
	.align		4
        /*0018*/ 	.word	0x00000000
	.align		4
        /*001c*/ 	.word	0xfffffffd
	.align		4
        /*0020*/ 	.word	0x00000000
	.align		4
        /*0024*/ 	.word	0xfffffffc


//--------------------- .nv.constant4             --------------------------
	.section	.nv.constant4,"a",@progbits
	.align	8
	.align		8
.nv.constant4:
        /*0000*/ 	.dword	$str
	.align		8
        /*0008*/ 	.dword	vprintf


//--------------------- .text._Z12cudaMeanPoolPfS_iii --------------------------
	.section	.text._Z12cudaMeanPoolPfS_iii,"ax",@progbits
	.align	128
        .global         _Z12cudaMeanPoolPfS_iii
        .type           _Z12cudaMeanPoolPfS_iii,@function
        .size           _Z12cudaMeanPoolPfS_iii,(.L_x_11 - _Z12cudaMeanPoolPfS_iii)
        .other          _Z12cudaMeanPoolPfS_iii,@"STO_CUDA_ENTRY STV_DEFAULT"
_Z12cudaMeanPoolPfS_iii:
.text._Z12cudaMeanPoolPfS_iii:
[----:B------:R-:W-:Y:S01]  /*0000*/  LDC R1, c[0x0][0x37c] ;  /* 0x0000df00ff017b82 */ /* 0x000fe20000000800 */
[----:B------:R-:W0:Y:S07]  /*0010*/  S2R R10, SR_TID.X ;  /* 0x00000000000a7919 */ /* 0x000e2e0000002100 */
[----:B------:R-:W0:Y:S01]  /*0020*/  S2UR UR6, SR_CTAID.X ;  /* 0x00000000000679c3 */ /* 0x000e220000002500 */
[----:B------:R-:W1:Y:S01]  /*0030*/  LDCU.64 UR4, c[0x0][0x358] ;  /* 0x00006b00ff0477ac */ /* 0x000e620008000a00 */
[----:B------:R-:W2:Y:S06]  /*0040*/  S2R R12, SR_TID.Y ;  /* 0x00000000000c7919 */ /* 0x000eac0000002200 */
[----:B------:R-:W0:Y:S08]  /*0050*/  LDC.64 R8, c[0x0][0x390] ;  /* 0x0000e400ff087b82 */ /* 0x000e300000000a00 */
[----:B------:R-:W3:Y:S01]  /*0060*/  LDC.64 R4, c[0x0][0x380] ;  /* 0x0000e000ff047b82 */ /* 0x000ee20000000a00 */
[----:B0-----:R-:W-:-:S04]  /*0070*/  IMAD R3, R9, UR6, R10 ;  /* 0x0000000609037c24 */ /* 0x001fc8000f8e020a */
[----:B--2---:R-:W-:-:S04]  /*0080*/  IMAD R3, R3, R8, R12 ;  /* 0x0000000803037224 */ /* 0x004fc800078e020c */
[----:B---3--:R-:W-:Y:S02]  /*0090*/  IMAD.WIDE R4, R3, 0x4, R4 ;  /* 0x0000000403047825 */ /* 0x008fe400078e0204 */
[----:B------:R-:W0:Y:S03]  /*00a0*/  LDC.64 R2, c[0x0][0x388] ;  /* 0x0000e200ff027b82 */ /* 0x000e260000000a00 */
[----:B-1----:R-:W2:Y:S01]  /*00b0*/  LDG.E R0, desc[UR4][R4.64] ;  /* 0x0000000404007981 */ /* 0x002ea2000c1e1900 */
[----:B------:R-:W-:-:S03]  /*00c0*/  IMAD.WIDE R6, R8, 0x4, R4 ;  /* 0x0000000408067825 */ /* 0x000fc600078e0204 */
[----:B------:R-:W3:Y:S04]  /*00d0*/  LDG.E R9, desc[UR4][R4.64+0x4] ;  /* 0x0000040404097981 */ /* 0x000ee8000c1e1900 */
[----:B------:R-:W4:Y:S04]  /*00e0*/  LDG.E R11, desc[UR4][R6.64] ;  /* 0x00000004060b7981 */ /* 0x000f28000c1e1900 */
[----:B------:R-:W5:Y:S01]  /*00f0*/  LDG.E R13, desc[UR4][R6.64+0x4] ;  /* 0x00000404060d7981 */ /* 0x000f62000c1e1900 */
[----:B------:R-:W-:-:S04]  /*0100*/  LEA.HI R8, R8, R8, RZ, 0x1 ;  /* 0x0000000808087211 */ /* 0x000fc800078f08ff */
[----:B------:R-:W-:Y:S01]  /*0110*/  SHF.R.S32.HI R8, RZ, 0x1, R8 ;  /* 0x00000001ff087819 */ /* 0x000fe20000011408 */
[----:B--2---:R-:W-:-:S04]  /*0120*/  FADD R0, RZ, R0 ;  /* 0x00000000ff007221 */ /* 0x004fc80000000000 */
[----:B---3--:R-:W-:Y:S01]  /*0130*/  FADD R0, R0, R9 ;  /* 0x0000000900007221 */ /* 0x008fe20000000000 */
[----:B------:R-:W-:-:S03]  /*0140*/  IMAD R9, R8, UR6, R10 ;  /* 0x0000000608097c24 */ /* 0x000fc6000f8e020a */
[----:B----4-:R-:W-:Y:S01]  /*0150*/  FADD R0, R0, R11 ;  /* 0x0000000b00007221 */ /* 0x010fe20000000000 */
[----:B------:R-:W-:-:S03]  /*0160*/  IMAD R9, R8, R9, R12 ;  /* 0x0000000908097224 */ /* 0x000fc600078e020c */
[----:B-----5:R-:W-:Y:S01]  /*0170*/  FADD R0, R0, R13 ;  /* 0x0000000d00007221 */ /* 0x020fe20000000000 */
[----:B0-----:R-:W-:-:S04]  /*0180*/  IMAD.WIDE R2, R9, 0x4, R2 ;  /* 0x0000000409027825 */ /* 0x001fc800078e0202 */
[----:B------:R-:W-:-:S05]  /*0190*/  FMUL R5, R0, 0.25 ;  /* 0x3e80000000057820 */ /* 0x000fca0000400000 */
[----:B------:R-:W-:Y:S01]  /*01a0*/  STG.E desc[UR4][R2.64], R5 ;  /* 0x0000000502007986 */ /* 0x000fe2000c101904 */
[----:B------:R-:W-:Y:S05]  /*01b0*/  EXIT ;  /* 0x000000000000794d */ /* 0x000fea0003800000 */
.L_x_0:
[----:B------:R-:W-:-:S00]  /*01c0*/  BRA `(.L_x_0) ;  /* 0xfffffffc00fc7947 */ /* 0x000fc0000383ffff */
[----:B------:R-:W-:-:S00]  /*01d0*/  NOP ;  /* 0x0000000000007918 */ /* 0x000fc00000000000 */
        /* <DEDUP_REMOVED lines=10> */
.L_x_11:


//--------------------- .text._Z10cudaConv2DPfS_S_iiii --------------------------
	.section	.text._Z10cudaConv2DPfS_S_iiii,"ax",@progbits
	.align	128
        .global         _Z10cudaConv2DPfS_S_iiii
        .type           _Z10cudaConv2DPfS_S_iiii,@function
        .size           _Z10cudaConv2DPfS_S_iiii,(.L_x_12 - _Z10cudaConv2DPfS_S_iiii)
        .other          _Z10cudaConv2DPfS_S_iiii,@"STO_CUDA_ENTRY STV_DEFAULT"
_Z10cudaConv2DPfS_S_iiii:
.text._Z10cudaConv2DPfS_S_iiii:
[----:B------:R-:W0:Y:S01]  /*0000*/  LDC R1, c[0x0][0x37c] ;  /* 0x0000df00ff017b82 */ /* 0x000e220000000800 */
[----:B------:R-:W1:Y:S01]  /*0010*/  S2R R2, SR_CTAID.Y ;  /* 0x0000000000027919 */ /* 0x000e620000002600 */
[----:B0-----:R-:W-:Y:S01]  /*0020*/  VIADD R1, R1, 0xfffffff8 ;  /* 0xfffffff801017836 */ /* 0x001fe20000000000 */
[----:B------:R-:W-:Y:S01]  /*0030*/  MOV R0, 0x8 ;  /* 0x0000000800007802 */ /* 0x000fe20000000f00 */
[----:B------:R-:W0:Y:S01]  /*0040*/  LDCU UR4, c[0x0][0x2f8] ;  /* 0x00005f00ff0477ac */ /* 0x000e220008000800 */
[----:B------:R-:W2:Y:S03]  /*0050*/  S2R R16, SR_CTAID.X ;  /* 0x0000000000107919 */ /* 0x000ea60000002500 */
[----:B------:R3:W4:Y:S01]  /*0060*/  LDC.64 R8, c[0x4][R0] ;  /* 0x0100000000087b82 */ /* 0x0007220000000a00 */
[----:B------:R-:W5:Y:S01]  /*0070*/  LDCU.64 UR6, c[0x4][URZ] ;  /* 0x01000000ff0677ac */ /* 0x000f620008000a00 */
[----:B------:R-:W1:Y:S01]  /*0080*/  LDCU UR5, c[0x0][0x2fc] ;  /* 0x00005f80ff0577ac */ /* 0x000e620008000800 */
[----:B0-----:R-:W-:Y:S01]  /*0090*/  IADD3 R6, P0, PT, R1, UR4, RZ ;  /* 0x0000000401067c10 */ /* 0x001fe2000ff1e0ff */
[----:B-----5:R-:W-:-:S02]  /*00a0*/  IMAD.U32 R4, RZ, RZ, UR6 ;  /* 0x00000006ff047e24 */ /* 0x020fc4000f8e00ff */
[----:B------:R-:W-:Y:S02]  /*00b0*/  IMAD.U32 R5, RZ, RZ, UR7 ;  /* 0x00000007ff057e24 */ /* 0x000fe4000f8e00ff */
[----:B-1----:R-:W-:Y:S01]  /*00c0*/  IMAD.X R7, RZ, RZ, UR5, P0 ;  /* 0x00000005ff077e24 */ /* 0x002fe200080e06ff */
[----:B------:R3:W-:Y:S07]  /*00d0*/  STL [R1], R2 ;  /* 0x0000000201007387 */ /* 0x0007ee0000100800 */
[----:B------:R-:W-:-:S07]  /*00e0*/  LEPC R20, `(.L_x_1) ;  /* 0x000000001014794e */ /* 0x000fce0000000000 */
[----:B--234-:R-:W-:Y:S05]  /*00f0*/  CALL.ABS.NOINC R8 ;  /* 0x0000000008007343 */ /* 0x01cfea0003c00000 */
.L_x_1:
[----:B------:R-:W0:Y:S01]  /*0100*/  LDCU UR4, c[0x0][0x3a4] ;  /* 0x00007480ff0477ac */ /* 0x000e220008000800 */
[----:B------:R-:W1:Y:S01]  /*0110*/  S2R R11, SR_TID.X ;  /* 0x00000000000b7919 */ /* 0x000e620000002100 */
[----:B------:R-:W2:Y:S01]  /*0120*/  LDC.64 R12, c[0x0][0x358] ;  /* 0x0000d600ff0c7b82 */ /* 0x000ea20000000a00 */
[----:B------:R-:W-:Y:S01]  /*0130*/  IMAD.MOV.U32 R7, RZ, RZ, RZ ;  /* 0x000000ffff077224 */ /* 0x000fe200078e00ff */
[----:B------:R-:W3:Y:S01]  /*0140*/  S2R R9, SR_TID.Y ;  /* 0x0000000000097919 */ /* 0x000ee20000002200 */
[----:B0-----:R-:W-:-:S05]  /*0150*/  IMAD.U32 R8, RZ, RZ, UR4 ;  /* 0x00000004ff087e24 */ /* 0x001fca000f8e00ff */
[----:B------:R-:W-:-:S13]  /*0160*/  ISETP.GE.AND P0, PT, R8, 0x1, PT ;  /* 0x000000010800780c */ /* 0x000fda0003f06270 */
[----:B-1-3--:R-:W-:Y:S05]  /*0170*/  @!P0 BRA `(.L_x_2) ;  /* 0x0000000c007c8947 */ /* 0x00afea0003800000 */
[----:B------:R-:W0:Y:S01]  /*0180*/  LDCU UR4, c[0x0][0x39c] ;  /* 0x00007380ff0477ac */ /* 0x000e220008000800 */
[C---:B------:R-:W-:Y:S01]  /*0190*/  LOP3.LUT R4, R8.reuse, 0x7ffffff0, RZ, 0xc0, !PT ;  /* 0x7ffffff008047812 */ /* 0x040fe200078ec0ff */
[----:B------:R-:W-:Y:S01]  /*01a0*/  HFMA2 R7, -RZ, RZ, 0, 0 ;  /* 0x00000000ff077431 */ /* 0x000fe200000001ff */
[----:B------:R-:W-:Y:S01]  /*01b0*/  BSSY.RECONVERGENT B0, `(.L_x_2) ;  /* 0x00000db000007945 */ /* 0x000fe20003800200 */
[C---:B------:R-:W-:Y:S01]  /*01c0*/  LOP3.LUT R6, R8.reuse, 0xf, RZ, 0xc0, !PT ;  /* 0x0000000f08067812 */ /* 0x040fe200078ec0ff */
[----:B------:R-:W-:Y:S01]  /*01d0*/  IMAD.MOV.U32 R3, RZ, RZ, RZ ;  /* 0x000000ffff037224 */ /* 0x000fe200078e00ff */
[C---:B------:R-:W-:Y:S01]  /*01e0*/  LOP3.LUT R5, R8.reuse, 0x7, RZ, 0xc0, !PT ;  /* 0x0000000708057812 */ /* 0x040fe200078ec0ff */
[----:B------:R-:W-:Y:S01]  /*01f0*/  IMAD.MOV R17, RZ, RZ, -R4 ;  /* 0x000000ffff117224 */ /* 0x000fe200078e0a04 */
[----:B------:R-:W-:Y:S01]  /*0200*/  LOP3.LUT R0, R8, 0x3, RZ, 0xc0, !PT ;  /* 0x0000000308007812 */ /* 0x000fe200078ec0ff */
[----:B0-----:R-:W-:-:S07]  /*0210*/  IMAD R10, R2, UR4, R11 ;  /* 0x00000004020a7c24 */ /* 0x001fce000f8e020b */
.L_x_9:
[----:B------:R-:W0:Y:S01]  /*0220*/  LDCU UR5, c[0x0][0x3a4] ;  /* 0x00007480ff0577ac */ /* 0x000e220008000800 */
[----:B------:R-:W-:Y:S01]  /*0230*/  IMAD.IADD R20, R10, 0x1, R3 ;  /* 0x000000010a147824 */ /* 0x000fe200078e0203 */
[----:B------:R-:W-:Y:S01]  /*0240*/  MOV R21, RZ ;  /* 0x000000ff00157202 */ /* 0x000fe20000000f00 */
[----:B------:R-:W1:Y:S01]  /*0250*/  LDCU UR4, c[0x0][0x398] ;  /* 0x00007300ff0477ac */ /* 0x000e620008000800 */
[----:B0-----:R-:W-:-:S04]  /*0260*/  IMAD.U32 R8, RZ, RZ, UR5 ;  /* 0x00000005ff087e24 */ /* 0x001fc8000f8e00ff */
[-C--:B------:R-:W-:Y:S01]  /*0270*/  IMAD R15, R16, R8.reuse, R3 ;  /* 0x00000008100f7224 */ /* 0x080fe200078e0203 */
[----:B------:R-:W-:Y:S01]  /*0280*/  ISETP.GE.U32.AND P1, PT, R8, 0x10, PT ;  /* 0x000000100800780c */ /* 0x000fe20003f26070 */
[----:B------:R-:W-:Y:S02]  /*0290*/  VIADD R3, R3, 0x1 ;  /* 0x0000000103037836 */ /* 0x000fe40000000000 */
[----:B-1----:R-:W-:Y:S02]  /*02a0*/  IMAD R20, R20, UR4, R9 ;  /* 0x0000000414147c24 */ /* 0x002fe4000f8e0209 */
[-C--:B------:R-:W-:Y:S01]  /*02b0*/  IMAD R2, R15, R8.reuse, RZ ;  /* 0x000000080f027224 */ /* 0x080fe200078e02ff */
[----:B------:R-:W-:-:S07]  /*02c0*/  ISETP.NE.AND P0, PT, R3, R8, PT ;  /* 0x000000080300720c */ /* 0x000fce0003f05270 */
[----:B------:R-:W-:Y:S06]  /*02d0*/  @!P1 BRA `(.L_x_3) ;  /* 0x00000004002c9947 */ /* 0x000fec0003800000 */
[----:B------:R-:W-:Y:S01]  /*02e0*/  BSSY.RECONVERGENT B1, `(.L_x_4) ;  /* 0x0000049000017945 */ /* 0x000fe20003800200 */
[----:B------:R-:W-:Y:S02]  /*02f0*/  IMAD.MOV.U32 R21, RZ, RZ, R2 ;  /* 0x000000ffff157224 */ /* 0x000fe400078e0002 */
[----:B------:R-:W-:Y:S02]  /*0300*/  IMAD.MOV.U32 R23, RZ, RZ, R20 ;  /* 0x000000ffff177224 */ /* 0x000fe400078e0014 */
[----:B------:R-:W-:-:S07]  /*0310*/  IMAD.MOV.U32 R22, RZ, RZ, R17 ;  /* 0x000000ffff167224 */ /* 0x000fce00078e0011 */
.L_x_5:
[----:B------:R-:W0:Y:S01]  /*0320*/  LDC.64 R18, c[0x0][0x380] ;  /* 0x0000e000ff127b82 */ /* 0x000e220000000a00 */
[C---:B--2---:R-:W-:Y:S02]  /*0330*/  R2UR UR4, R12.reuse ;  /* 0x000000000c0472ca */ /* 0x044fe400000e0000 */
[C---:B------:R-:W-:Y:S02]  /*0340*/  R2UR UR5, R13.reuse ;  /* 0x000000000d0572ca */ /* 0x040fe400000e0000 */
[----:B------:R-:W-:Y:S02]  /*0350*/  R2UR UR6, R12 ;  /* 0x000000000c0672ca */ /* 0x000fe400000e0000 */
[----:B------:R-:W-:Y:S01]  /*0360*/  R2UR UR7, R13 ;  /* 0x000000000d0772ca */ /* 0x000fe200000e0000 */
[----:B------:R-:W1:Y:S01]  /*0370*/  LDC.64 R14, c[0x0][0x388] ;  /* 0x0000e200ff0e7b82 */ /* 0x000e620000000a00 */
[----:B0-----:R-:W-:-:S07]  /*0380*/  IMAD.WIDE R18, R23, 0x4, R18 ;  /* 0x0000000417127825 */ /* 0x001fce00078e0212 */
[----:B------:R-:W2:Y:S01]  /*0390*/  LDG.E R24, desc[UR4][R18.64] ;  /* 0x0000000412187981 */ /* 0x000ea2000c1e1900 */
[----:B-1----:R-:W-:-:S05]  /*03a0*/  IMAD.WIDE R14, R21, 0x4, R14 ;  /* 0x00000004150e7825 */ /* 0x002fca00078e020e */
[----:B------:R-:W2:Y:S01]  /*03b0*/  LDG.E R25, desc[UR6][R14.64] ;  /* 0x000000060e197981 */ /* 0x000ea2000c1e1900 */
[C---:B------:R-:W-:Y:S02]  /*03c0*/  R2UR UR8, R12.reuse ;  /* 0x000000000c0872ca */ /* 0x040fe400000e0000 */
[C---:B------:R-:W-:Y:S02]  /*03d0*/  R2UR UR9, R13.reuse ;  /* 0x000000000d0972ca */ /* 0x040fe400000e0000 */
[----:B------:R-:W-:Y:S02]  /*03e0*/  R2UR UR10, R12 ;  /* 0x000000000c0a72ca */ /* 0x000fe400000e0000 */
[----:B------:R-:W-:-:S09]  /*03f0*/  R2UR UR11, R13 ;  /* 0x000000000d0b72ca */ /* 0x000fd200000e0000 */
[----:B------:R-:W3:Y:S04]  /*0400*/  LDG.E R26, desc[UR8][R18.64+0x8] ;  /* 0x00000808121a7981 */ /* 0x000ee8000c1e1900 */
[----:B------:R-:W3:Y:S01]  /*0410*/  LDG.E R27, desc[UR10][R14.64+0x8] ;  /* 0x0000080a0e1b7981 */ /* 0x000ee2000c1e1900 */
[----:B--2---:R-:W-:-:S03]  /*0420*/  FFMA R24, R24, R25, R7 ;  /* 0x0000001918187223 */ /* 0x004fc60000000007 */
[----:B------:R-:W2:Y:S04]  /*0430*/  LDG.E R7, desc[UR4][R18.64+0x4] ;  /* 0x0000040412077981 */ /* 0x000ea8000c1e1900 */
[----:B------:R-:W2:Y:S02]  /*0440*/  LDG.E R25, desc[UR6][R14.64+0x4] ;  /* 0x000004060e197981 */ /* 0x000ea4000c1e1900 */
[----:B--2---:R-:W-:Y:S02]  /*0450*/  FFMA R7, R7, R25, R24 ;  /* 0x0000001907077223 */ /* 0x004fe40000000018 */
[----:B------:R-:W2:Y:S04]  /*0460*/  LDG.E R24, desc[UR4][R18.64+0xc] ;  /* 0x00000c0412187981 */ /* 0x000ea8000c1e1900 */
[----:B------:R-:W2:Y:S01]  /*0470*/  LDG.E R25, desc[UR6][R14.64+0xc] ;  /* 0x00000c060e197981 */ /* 0x000ea2000c1e1900 */
[----:B---3--:R-:W-:-:S03]  /*0480*/  FFMA R7, R26, R27, R7 ;  /* 0x0000001b1a077223 */ /* 0x008fc60000000007 */
[----:B------:R-:W3:Y:S04]  /*0490*/  LDG.E R26, desc[UR8][R18.64+0x10] ;  /* 0x00001008121a7981 */ /* 0x000ee8000c1e1900 */
[----:B------:R-:W3:Y:S01]  /*04a0*/  LDG.E R27, desc[UR10][R14.64+0x10] ;  /* 0x0000100a0e1b7981 */ /* 0x000ee2000c1e1900 */
[----:B--2---:R-:W-:-:S03]  /*04b0*/  FFMA R7, R24, R25, R7 ;  /* 0x0000001918077223 */ /* 0x004fc60000000007 */
        /* <DEDUP_REMOVED lines=23> */
[C---:B------:R-:W-:Y:S02]  /*0630*/  R2UR UR12, R12.reuse ;  /* 0x000000000c0c72ca */ /* 0x040fe400000e0000 */
[C---:B------:R-:W-:Y:S02]  /*0640*/  R2UR UR13, R13.reuse ;  /* 0x000000000d0d72ca */ /* 0x040fe400000e0000 */
[----:B------:R-:W-:Y:S02]  /*0650*/  R2UR UR14, R12 ;  /* 0x000000000c0e72ca */ /* 0x000fe400000e0000 */
[----:B------:R-:W-:-:S09]  /*0660*/  R2UR UR15, R13 ;  /* 0x000000000d0f72ca */ /* 0x000fd200000e0000 */
[----:B------:R-:W4:Y:S04]  /*0670*/  LDG.E R28, desc[UR12][R18.64+0x3c] ;  /* 0x00003c0c121c7981 */ /* 0x000f28000c1e1900 */
[----:B------:R-:W4:Y:S01]  /*0680*/  LDG.E R29, desc[UR14][R14.64+0x3c] ;  /* 0x00003c0e0e1d7981 */ /* 0x000f22000c1e1900 */
[----:B--2---:R-:W-:-:S03]  /*0690*/  FFMA R7, R24, R25, R7 ;  /* 0x0000001918077223 */ /* 0x004fc60000000007 */
[----:B------:R-:W2:Y:S04]  /*06a0*/  LDG.E R25, desc[UR4][R18.64+0x34] ;  /* 0x0000340412197981 */ /* 0x000ea8000c1e1900 */
[----:B------:R-:W2:Y:S01]  /*06b0*/  LDG.E R24, desc[UR6][R14.64+0x34] ;  /* 0x000034060e187981 */ /* 0x000ea2000c1e1900 */
[----:B---3--:R-:W-:-:S03]  /*06c0*/  FFMA R26, R26, R27, R7 ;  /* 0x0000001b1a1a7223 */ /* 0x008fc60000000007 */
[----:B------:R-:W3:Y:S04]  /*06d0*/  LDG.E R7, desc[UR8][R18.64+0x38] ;  /* 0x0000380812077981 */ /* 0x000ee8000c1e1900 */
[----:B------:R-:W3:Y:S01]  /*06e0*/  LDG.E R27, desc[UR10][R14.64+0x38] ;  /* 0x0000380a0e1b7981 */ /* 0x000ee2000c1e1900 */
[----:B------:R-:W-:-:S05]  /*06f0*/  VIADD R22, R22, 0x10 ;  /* 0x0000001016167836 */ /* 0x000fca0000000000 */
[----:B------:R-:W-:Y:S01]  /*0700*/  ISETP.NE.AND P1, PT, R22, RZ, PT ;  /* 0x000000ff1600720c */ /* 0x000fe20003f25270 */
[----:B------:R-:W-:Y:S01]  /*0710*/  VIADD R23, R23, 0x10 ;  /* 0x0000001017177836 */ /* 0x000fe20000000000 */
[----:B------:R-:W-:Y:S01]  /*0720*/  IADD3 R21, PT, PT, R21, 0x10, RZ ;  /* 0x0000001015157810 */ /* 0x000fe20007ffe0ff */
[----:B--2---:R-:W-:-:S04]  /*0730*/  FFMA R24, R25, R24, R26 ;  /* 0x0000001819187223 */ /* 0x004fc8000000001a */
[----:B---3--:R-:W-:-:S04]  /*0740*/  FFMA R7, R7, R27, R24 ;  /* 0x0000001b07077223 */ /* 0x008fc80000000018 */
[----:B----4-:R-:W-:Y:S02]  /*0750*/  FFMA R7, R28, R29, R7 ;  /* 0x0000001d1c077223 */ /* 0x010fe40000000007 */
[----:B------:R-:W-:Y:S05]  /*0760*/  @P1 BRA `(.L_x_5) ;  /* 0xfffffff800ec1947 */ /* 0x000fea000383ffff */
[----:B------:R-:W-:Y:S05]  /*0770*/  BSYNC.RECONVERGENT B1 ;  /* 0x0000000000017941 */ /* 0x000fea0003800200 */
.L_x_4:
[----:B------:R-:W-:-:S07]  /*0780*/  IMAD.MOV.U32 R21, RZ, RZ, R4 ;  /* 0x000000ffff157224 */ /* 0x000fce00078e0004 */
.L_x_3:
[----:B------:R-:W-:-:S13]  /*0790*/  ISETP.NE.AND P1, PT, R6, RZ, PT ;  /* 0x000000ff0600720c */ /* 0x000fda0003f25270 */
[----:B------:R-:W-:Y:S05]  /*07a0*/  @!P1 BRA `(.L_x_6) ;  /* 0x0000000400e89947 */ /* 0x000fea0003800000 */
[----:B------:R-:W-:Y:S01]  /*07b0*/  VIADD R14, R6, 0xffffffff ;  /* 0xffffffff060e7836 */ /* 0x000fe20000000000 */
[----:B------:R-:W-:-:S04]  /*07c0*/  ISETP.NE.AND P2, PT, R5, RZ, PT ;  /* 0x000000ff0500720c */ /* 0x000fc80003f45270 */
[----:B------:R-:W-:-:S13]  /*07d0*/  ISETP.GE.U32.AND P1, PT, R14, 0x7, PT ;  /* 0x000000070e00780c */ /* 0x000fda0003f26070 */
[----:B------:R-:W-:Y:S05]  /*07e0*/  @!P1 BRA `(.L_x_7) ;  /* 0x0000000000bc9947 */ /* 0x000fea0003800000 */
[----:B------:R-:W0:Y:S01]  /*07f0*/  LDC.64 R18, c[0x0][0x380] ;  /* 0x0000e000ff127b82 */ /* 0x000e220000000a00 */
[----:B--2---:R-:W-:Y:S01]  /*0800*/  R2UR UR4, R12 ;  /* 0x000000000c0472ca */ /* 0x004fe200000e0000 */
[--C-:B------:R-:W-:Y:S01]  /*0810*/  IMAD.IADD R23, R20, 0x1, R21.reuse ;  /* 0x0000000114177824 */ /* 0x100fe200078e0215 */
[C---:B------:R-:W-:Y:S01]  /*0820*/  R2UR UR5, R13.reuse ;  /* 0x000000000d0572ca */ /* 0x040fe200000e0000 */
[----:B------:R-:W-:Y:S01]  /*0830*/  IMAD.IADD R25, R2, 0x1, R21 ;  /* 0x0000000102197824 */ /* 0x000fe200078e0215 */
[C---:B------:R-:W-:Y:S02]  /*0840*/  R2UR UR6, R12.reuse ;  /* 0x000000000c0672ca */ /* 0x040fe400000e0000 */
[C---:B------:R-:W-:Y:S01]  /*0850*/  R2UR UR7, R13.reuse ;  /* 0x000000000d0772ca */ /* 0x040fe200000e0000 */
[----:B------:R-:W1:Y:S01]  /*0860*/  LDC.64 R14, c[0x0][0x388] ;  /* 0x0000e200ff0e7b82 */ /* 0x000e620000000a00 */
[----:B------:R-:W-:Y:S02]  /*0870*/  R2UR UR8, R12 ;  /* 0x000000000c0872ca */ /* 0x000fe400000e0000 */
[----:B------:R-:W-:-:S02]  /*0880*/  R2UR UR9, R13 ;  /* 0x000000000d0972ca */ /* 0x000fc400000e0000 */
[----:B------:R-:W-:Y:S02]  /*0890*/  R2UR UR10, R12 ;  /* 0x000000000c0a72ca */ /* 0x000fe400000e0000 */
[----:B------:R-:W-:Y:S01]  /*08a0*/  R2UR UR11, R13 ;  /* 0x000000000d0b72ca */ /* 0x000fe200000e0000 */
[----:B0-----:R-:W-:-:S05]  /*08b0*/  IMAD.WIDE R18, R23, 0x4, R18 ;  /* 0x0000000417127825 */ /* 0x001fca00078e0212 */
[----:B------:R-:W2:Y:S01]  /*08c0*/  LDG.E R22, desc[UR4][R18.64] ;  /* 0x0000000412167981 */ /* 0x000ea2000c1e1900 */
[----:B-1----:R-:W-:-:S03]  /*08d0*/  IMAD.WIDE R14, R25, 0x4, R14 ;  /* 0x00000004190e7825 */ /* 0x002fc600078e020e */
[----:B------:R-:W3:Y:S04]  /*08e0*/  LDG.E R25, desc[UR8][R18.64+0x4] ;  /* 0x0000040812197981 */ /* 0x000ee8000c1e1900 */
[----:B------:R-:W2:Y:S04]  /*08f0*/  LDG.E R23, desc[UR6][R14.64] ;  /* 0x000000060e177981 */ /* 0x000ea8000c1e1900 */
[----:B------:R-:W3:Y:S01]  /*0900*/  LDG.E R24, desc[UR10][R14.64+0x4] ;  /* 0x0000040a0e187981 */ /* 0x000ee2000c1e1900 */
[C---:B------:R-:W-:Y:S02]  /*0910*/  R2UR UR12, R12.reuse ;  /* 0x000000000c0c72ca */ /* 0x040fe400000e0000 */
[----:B------:R-:W-:Y:S01]  /*0920*/  R2UR UR13, R13 ;  /* 0x000000000d0d72ca */ /* 0x000fe200000e0000 */
[----:B------:R-:W4:Y:S01]  /*0930*/  LDG.E R26, desc[UR6][R14.64+0x10] ;  /* 0x000010060e1a7981 */ /* 0x000f22000c1e1900 */
[----:B------:R-:W-:-:S02]  /*0940*/  R2UR UR14, R12 ;  /* 0x000000000c0e72ca */ /* 0x000fc400000e0000 */
[C---:B------:R-:W-:Y:S01]  /*0950*/  R2UR UR15, R13.reuse ;  /* 0x000000000d0f72ca */ /* 0x040fe200000e0000 */
[----:B------:R-:W5:Y:S01]  /*0960*/  LDG.E R27, desc[UR10][R14.64+0x14] ;  /* 0x0000140a0e1b7981 */ /* 0x000f62000c1e1900 */
[C---:B------:R-:W-:Y:S02]  /*0970*/  R2UR UR16, R12.reuse ;  /* 0x000000000c1072ca */ /* 0x040fe400000e0000 */
[C---:B------:R-:W-:Y:S02]  /*0980*/  R2UR UR17, R13.reuse ;  /* 0x000000000d1172ca */ /* 0x040fe400000e0000 */
[----:B------:R-:W-:Y:S02]  /*0990*/  R2UR UR18, R12 ;  /* 0x000000000c1272ca */ /* 0x000fe400000e0000 */
[----:B------:R-:W-:-:S05]  /*09a0*/  R2UR UR19, R13 ;  /* 0x000000000d1372ca */ /* 0x000fca00000e0000 */
[----:B------:R-:W5:Y:S08]  /*09b0*/  LDG.E R28, desc[UR14][R14.64+0x18] ;  /* 0x0000180e0e1c7981 */ /* 0x000f70000c1e1900 */
[----:B------:R-:W5:Y:S01]  /*09c0*/  LDG.E R29, desc[UR18][R14.64+0x1c] ;  /* 0x00001c120e1d7981 */ /* 0x000f62000c1e1900 */
[----:B--2---:R-:W-:-:S03]  /*09d0*/  FFMA R22, R22, R23, R7 ;  /* 0x0000001716167223 */ /* 0x004fc60000000007 */
[----:B------:R-:W2:Y:S04]  /*09e0*/  LDG.E R7, desc[UR4][R18.64+0x8] ;  /* 0x0000080412077981 */ /* 0x000ea8000c1e1900 */
[----:B------:R-:W2:Y:S01]  /*09f0*/  LDG.E R23, desc[UR6][R14.64+0x8] ;  /* 0x000008060e177981 */ /* 0x000ea2000c1e1900 */
[----:B---3--:R-:W-:-:S03]  /*0a00*/  FFMA R22, R25, R24, R22 ;  /* 0x0000001819167223 */ /* 0x008fc60000000016 */
[----:B------:R-:W3:Y:S04]  /*0a10*/  LDG.E R24, desc[UR8][R18.64+0xc] ;  /* 0x00000c0812187981 */ /* 0x000ee8000c1e1900 */
[----:B------:R-:W3:Y:S01]  /*0a20*/  LDG.E R25, desc[UR10][R14.64+0xc] ;  /* 0x00000c0a0e197981 */ /* 0x000ee2000c1e1900 */
[----:B--2---:R-:W-:-:S03]  /*0a30*/  FFMA R7, R7, R23, R22 ;  /* 0x0000001707077223 */ /* 0x004fc60000000016 */
[----:B------:R-:W5:Y:S04]  /*0a40*/  LDG.E R23, desc[UR8][R18.64+0x14] ;  /* 0x0000140812177981 */ /* 0x000f68000c1e1900 */
[----:B------:R-:W2:Y:S01]  /*0a50*/  LDG.E R22, desc[UR16][R18.64+0x1c] ;  /* 0x00001c1012167981 */ /* 0x000ea2000c1e1900 */
[----:B---3--:R-:W-:-:S03]  /*0a60*/  FFMA R24, R24, R25, R7 ;  /* 0x0000001918187223 */ /* 0x008fc60000000007 */
[----:B------:R-:W4:Y:S04]  /*0a70*/  LDG.E R25, desc[UR4][R18.64+0x10] ;  /* 0x0000100412197981 */ /* 0x000f28000c1e1900 */
[----:B------:R-:W3:Y:S01]  /*0a80*/  LDG.E R7, desc[UR12][R18.64+0x18] ;  /* 0x0000180c12077981 */ /* 0x000ee2000c1e1900 */
[----:B------:R-:W-:Y:S02]  /*0a90*/  VIADD R21, R21, 0x8 ;  /* 0x0000000815157836 */ /* 0x000fe40000000000 */
[----:B----4-:R-:W-:-:S04]  /*0aa0*/  FFMA R24, R25, R26, R24 ;  /* 0x0000001a19187223 */ /* 0x010fc80000000018 */
[----:B-----5:R-:W-:-:S04]  /*0ab0*/  FFMA R24, R23, R27, R24 ;  /* 0x0000001b17187223 */ /* 0x020fc80000000018 */
[----:B---3--:R-:W-:-:S04]  /*0ac0*/  FFMA R7, R7, R28, R24 ;  /* 0x0000001c07077223 */ /* 0x008fc80000000018 */
[----:B--2---:R-:W-:-:S07]  /*0ad0*/  FFMA R7, R22, R29, R7 ;  /* 0x0000001d16077223 */ /* 0x004fce0000000007 */
.L_x_7:
[----:B------:R-:W-:Y:S05]  /*0ae0*/  @!P2 BRA `(.L_x_6) ;  /* 0x000000040018a947 */ /* 0x000fea0003800000 */
[----:B------:R-:W-:Y:S02]  /*0af0*/  IADD3 R14, PT, PT, R5, -0x1, RZ ;  /* 0xffffffff050e7810 */ /* 0x000fe40007ffe0ff */
[----:B------:R-:W-:Y:S02]  /*0b00*/  ISETP.NE.AND P2, PT, R0, RZ, PT ;  /* 0x000000ff0000720c */ /* 0x000fe40003f45270 */
        /* <DEDUP_REMOVED lines=12> */
[C---:B------:R-:W-:Y:S02]  /*0bd0*/  R2UR UR10, R12.reuse ;  /* 0x000000000c0a72ca */ /* 0x040fe400000e0000 */
[C---:B------:R-:W-:Y:S02]  /*0be0*/  R2UR UR11, R13.reuse ;  /* 0x000000000d0b72ca */ /* 0x040fe400000e0000 */
[C---:B------:R-:W-:Y:S02]  /*0bf0*/  R2UR UR12, R12.reuse ;  /* 0x000000000c0c72ca */ /* 0x040fe400000e0000 */
[C---:B------:R-:W-:Y:S02]  /*0c00*/  R2UR UR13, R13.reuse ;  /* 0x000000000d0d72ca */ /* 0x040fe400000e0000 */
[C---:B------:R-:W-:Y:S02]  /*0c10*/  R2UR UR14, R12.reuse ;  /* 0x000000000c0e72ca */ /* 0x040fe400000e0000 */
[----:B------:R-:W-:Y:S01]  /*0c20*/  R2UR UR15, R13 ;  /* 0x000000000d0f72ca */ /* 0x000fe200000e0000 */
[----:B0-----:R-:W-:Y:S01]  /*0c30*/  IMAD.WIDE R18, R23, 0x4, R18 ;  /* 0x0000000417127825 */ /* 0x001fe200078e0212 */
[----:B------:R-:W-:-:S02]  /*0c40*/  R2UR UR16, R12 ;  /* 0x000000000c1072ca */ /* 0x000fc400000e0000 */
[C---:B------:R-:W-:Y:S02]  /*0c50*/  R2UR UR17, R13.reuse ;  /* 0x000000000d1172ca */ /* 0x040fe400000e0000 */
[----:B------:R-:W-:Y:S01]  /*0c60*/  R2UR UR18, R12 ;  /* 0x000000000c1272ca */ /* 0x000fe200000e0000 */
[----:B------:R-:W2:Y:S01]  /*0c70*/  LDG.E R26, desc[UR4][R18.64] ;  /* 0x00000004121a7981 */ /* 0x000ea2000c1e1900 */
[----:B------:R-:W-:Y:S01]  /*0c80*/  R2UR UR19, R13 ;  /* 0x000000000d1372ca */ /* 0x000fe200000e0000 */
[----:B-1----:R-:W-:Y:S02]  /*0c90*/  IMAD.WIDE R14, R25, 0x4, R14 ;  /* 0x00000004190e7825 */ /* 0x002fe400078e020e */
[----:B------:R-:W3:Y:S04]  /*0ca0*/  LDG.E R24, desc[UR8][R18.64+0x4] ;  /* 0x0000040812187981 */ /* 0x000ee8000c1e1900 */
[----:B------:R-:W2:Y:S04]  /*0cb0*/  LDG.E R25, desc[UR6][R14.64] ;  /* 0x000000060e197981 */ /* 0x000ea8000c1e1900 */
[----:B------:R-:W3:Y:S04]  /*0cc0*/  LDG.E R27, desc[UR10][R14.64+0x4] ;  /* 0x0000040a0e1b7981 */ /* 0x000ee8000c1e1900 */
[----:B------:R-:W4:Y:S04]  /*0cd0*/  LDG.E R22, desc[UR12][R18.64+0x8] ;  /* 0x0000080c12167981 */ /* 0x000f28000c1e1900 */
[----:B------:R-:W4:Y:S04]  /*0ce0*/  LDG.E R28, desc[UR14][R14.64+0x8] ;  /* 0x0000080e0e1c7981 */ /* 0x000f28000c1e1900 */
[----:B------:R-:W5:Y:S04]  /*0cf0*/  LDG.E R23, desc[UR16][R18.64+0xc] ;  /* 0x00000c1012177981 */ /* 0x000f68000c1e1900 */
[----:B------:R-:W5:Y:S01]  /*0d00*/  LDG.E R29, desc[UR18][R14.64+0xc] ;  /* 0x00000c120e1d7981 */ /* 0x000f62000c1e1900 */
[----:B------:R-:W-:-:S02]  /*0d10*/  VIADD R21, R21, 0x4 ;  /* 0x0000000415157836 */ /* 0x000fc40000000000 */
[----:B--2---:R-:W-:-:S04]  /*0d20*/  FFMA R25, R26, R25, R7 ;  /* 0x000000191a197223 */ /* 0x004fc80000000007 */
[----:B---3--:R-:W-:-:S04]  /*0d30*/  FFMA R25, R24, R27, R25 ;  /* 0x0000001b18197223 */ /* 0x008fc80000000019 */
[----:B----4-:R-:W-:-:S04]  /*0d40*/  FFMA R22, R22, R28, R25 ;  /* 0x0000001c16167223 */ /* 0x010fc80000000019 */
[----:B-----5:R-:W-:-:S07]  /*0d50*/  FFMA R7, R23, R29, R22 ;  /* 0x0000001d17077223 */ /* 0x020fce0000000016 */
.L_x_8:
[----:B------:R-:W-:Y:S05]  /*0d60*/  @!P2 BRA `(.L_x_6) ;  /* 0x000000000078a947 */ /* 0x000fea0003800000 */
[----:B------:R-:W0:Y:S01]  /*0d70*/  LDC.64 R14, c[0x0][0x380] ;  /* 0x0000e000ff0e7b82 */ /* 0x000e220000000a00 */
[----:B--2---:R-:W-:Y:S01]  /*0d80*/  R2UR UR4, R12 ;  /* 0x000000000c0472ca */ /* 0x004fe200000e0000 */
[--C-:B------:R-:W-:Y:S01]  /*0d90*/  IMAD.IADD R23, R20, 0x1, R21.reuse ;  /* 0x0000000114177824 */ /* 0x100fe200078e0215 */
[C---:B------:R-:W-:Y:S01]  /*0da0*/  R2UR UR5, R13.reuse ;  /* 0x000000000d0572ca */ /* 0x040fe200000e0000 */
[----:B------:R-:W-:Y:S01]  /*0db0*/  IMAD.IADD R21, R2, 0x1, R21 ;  /* 0x0000000102157824 */ /* 0x000fe200078e0215 */
[----:B------:R-:W-:Y:S02]  /*0dc0*/  R2UR UR6, R12 ;  /* 0x000000000c0672ca */ /* 0x000fe400000e0000 */
[----:B------:R-:W-:Y:S01]  /*0dd0*/  R2UR UR7, R13 ;  /* 0x000000000d0772ca */ /* 0x000fe200000e0000 */
[----:B------:R-:W1:Y:S01]  /*0de0*/  LDC.64 R18, c[0x0][0x388] ;  /* 0x0000e200ff127b82 */ /* 0x000e620000000a00 */
[----:B0-----:R-:W-:-:S07]  /*0df0*/  IMAD.WIDE R14, R23, 0x4, R14 ;  /* 0x00000004170e7825 */ /* 0x001fce00078e020e */
[----:B------:R-:W2:Y:S01]  /*0e00*/  LDG.E R2, desc[UR4][R14.64] ;  /* 0x000000040e027981 */ /* 0x000ea2000c1e1900 */
[----:B-1----:R-:W-:-:S05]  /*0e10*/  IMAD.WIDE R18, R21, 0x4, R18 ;  /* 0x0000000415127825 */ /* 0x002fca00078e0212 */
[----:B------:R-:W2:Y:S01]  /*0e20*/  LDG.E R20, desc[UR6][R18.64] ;  /* 0x0000000612147981 */ /* 0x000ea2000c1e1900 */
[----:B------:R-:W-:Y:S01]  /*0e30*/  ISETP.NE.AND P1, PT, R0, 0x1, PT ;  /* 0x000000010000780c */ /* 0x000fe20003f25270 */
[----:B--2---:R-:W-:-:S12]  /*0e40*/  FFMA R7, R2, R20, R7 ;  /* 0x0000001402077223 */ /* 0x004fd80000000007 */
[----:B------:R-:W-:Y:S05]  /*0e50*/  @!P1 BRA `(.L_x_6) ;  /* 0x00000000003c9947 */ /* 0x000fea0003800000 */
[----:B------:R-:W-:Y:S02]  /*0e60*/  ISETP.NE.AND P1, PT, R0, 0x2, PT ;  /* 0x000000020000780c */ /* 0x000fe40003f25270 */
[C---:B------:R-:W-:Y:S02]  /*0e70*/  R2UR UR4, R12.reuse ;  /* 0x000000000c0472ca */ /* 0x040fe400000e0000 */
[C---:B------:R-:W-:Y:S02]  /*0e80*/  R2UR UR5, R13.reuse ;  /* 0x000000000d0572ca */ /* 0x040fe400000e0000 */
[----:B------:R-:W-:Y:S02]  /*0e90*/  R2UR UR6, R12 ;  /* 0x000000000c0672ca */ /* 0x000fe400000e0000 */
[----:B------:R-:W-:-:S05]  /*0ea0*/  R2UR UR7, R13 ;  /* 0x000000000d0772ca */ /* 0x000fca00000e0000 */
[C---:B------:R-:W-:Y:S02]  /*0eb0*/  @P1 R2UR UR8, R12.reuse ;  /* 0x000000000c0812ca */ /* 0x040fe400000e0000 */
[C---:B------:R-:W-:Y:S02]  /*0ec0*/  @P1 R2UR UR9, R13.reuse ;  /* 0x000000000d0912ca */ /* 0x040fe400000e0000 */
[----:B------:R-:W-:Y:S01]  /*0ed0*/  @P1 R2UR UR10, R12 ;  /* 0x000000000c0a12ca */ /* 0x000fe200000e0000 */
[----:B------:R-:W2:Y:S01]  /*0ee0*/  LDG.E R2, desc[UR4][R14.64+0x4] ;  /* 0x000004040e027981 */ /* 0x000ea2000c1e1900 */
[----:B------:R-:W-:-:S03]  /*0ef0*/  @P1 R2UR UR11, R13 ;  /* 0x000000000d0b12ca */ /* 0x000fc600000e0000 */
[----:B------:R-:W2:Y:S06]  /*0f00*/  LDG.E R20, desc[UR6][R18.64+0x4] ;  /* 0x0000040612147981 */ /* 0x000eac000c1e1900 */
[----:B------:R-:W3:Y:S04]  /*0f10*/  @P1 LDG.E R22, desc[UR8][R14.64+0x8] ;  /* 0x000008080e161981 */ /* 0x000ee8000c1e1900 */
[----:B------:R-:W3:Y:S01]  /*0f20*/  @P1 LDG.E R21, desc[UR10][R18.64+0x8] ;  /* 0x0000080a12151981 */ /* 0x000ee2000c1e1900 */
[----:B--2---:R-:W-:-:S04]  /*0f30*/  FFMA R7, R2, R20, R7 ;  /* 0x0000001402077223 */ /* 0x004fc80000000007 */
[----:B---3--:R-:W-:-:S07]  /*0f40*/  @P1 FFMA R7, R22, R21, R7 ;  /* 0x0000001516071223 */ /* 0x008fce0000000007 */
.L_x_6:
[----:B------:R-:W-:Y:S05]  /*0f50*/  @P0 BRA `(.L_x_9) ;  /* 0xfffffff000b00947 */ /* 0x000fea000383ffff */
[----:B------:R-:W-:Y:S05]  /*0f60*/  BSYNC.RECONVERGENT B0 ;  /* 0x0000000000007941 */ /* 0x000fea0003800200 */
.L_x_2:
[C---:B------:R-:W-:Y:S01]  /*0f70*/  FMUL R0, |R7|.reuse, 2.8853900432586669922 ;  /* 0x4038aa3b07007820 */ /* 0x040fe20000400200 */
[----:B------:R-:W0:Y:S01]  /*0f80*/  LDCU UR4, c[0x0][0x398] ;  /* 0x00007300ff0477ac */ /* 0x000e220008000800 */
[----:B------:R-:W1:Y:S01]  /*0f90*/  LDC.64 R2, c[0x0][0x390] ;  /* 0x0000e400ff027b82 */ /* 0x000e620000000a00 */
[----:B------:R-:W-:Y:S02]  /*0fa0*/  IMAD.MOV.U32 R6, RZ, RZ, 0x3c80f082 ;  /* 0x3c80f082ff067424 */ /* 0x000fe400078e00ff */
[C---:B------:R-:W-:Y:S01]  /*0fb0*/  FMUL R15, R7.reuse, R7 ;  /* 0x00000007070f7220 */ /* 0x040fe20000400000 */
[----:B------:R-:W-:Y:S01]  /*0fc0*/  MOV R17, 0x3f800000 ;  /* 0x3f80000000117802 */ /* 0x000fe20000000f00 */
[----:B------:R-:W3:Y:S01]  /*0fd0*/  MUFU.EX2 R0, R0 ;  /* 0x0000000000007308 */ /* 0x000ee20000000800 */
[----:B------:R-:W-:Y:S01]  /*0fe0*/  FSETP.GE.AND P0, PT, |R7|, 9.010913848876953125, PT ;  /* 0x41102cb40700780b */ /* 0x000fe20003f06200 */
[----:B------:R-:W-:Y:S01]  /*0ff0*/  FFMA R6, R15, R6, -0.052303962409496307373 ;  /* 0xbd563cae0f067423 */ /* 0x000fe20000000006 */
[----:B------:R-:W-:-:S02]  /*1000*/  FSETP.GE.AND P1, PT, |R7|, 0.60000002384185791016, PT ;  /* 0x3f19999a0700780b */ /* 0x000fc40003f26200 */
[----:B--2---:R-:W-:Y:S01]  /*1010*/  R2UR UR5, R13 ;  /* 0x000000000d0572ca */ /* 0x004fe200000e0000 */
[----:B------:R-:W-:Y:S01]  /*1020*/  FFMA R6, R15, R6, 0.1331529766321182251 ;  /* 0x3e0859410f067423 */ /* 0x000fe20000000006 */
[----:B0-----:R-:W-:Y:S02]  /*1030*/  IADD3 R5, PT, PT, -R8, UR4, RZ ;  /* 0x0000000408057c10 */ /* 0x001fe4000fffe1ff */
[----:B------:R-:W-:Y:S01]  /*1040*/  R2UR UR4, R12 ;  /* 0x000000000c0472ca */ /* 0x000fe200000e0000 */
[----:B---3--:R-:W-:Y:S02]  /*1050*/  FADD R4, R0, 1 ;  /* 0x3f80000000047421 */ /* 0x008fe40000000000 */
[----:B------:R-:W-:-:S04]  /*1060*/  IMAD R16, R5, R16, R16 ;  /* 0x0000001005107224 */ /* 0x000fc800078e0210 */
[----:B------:R-:W-:Y:S01]  /*1070*/  IMAD.IADD R16, R16, 0x1, R11 ;  /* 0x0000000110107824 */ /* 0x000fe200078e020b */
[----:B------:R-:W0:Y:S03]  /*1080*/  MUFU.RCP R4, R4 ;  /* 0x0000000400047308 */ /* 0x000e260000001000 */
[----:B------:R-:W-:-:S04]  /*1090*/  IMAD R16, R5, R16, R16 ;  /* 0x0000001005107224 */ /* 0x000fc800078e0210 */
[----:B------:R-:W-:-:S04]  /*10a0*/  IMAD.IADD R9, R16, 0x1, R9 ;  /* 0x0000000110097824 */ /* 0x000fc800078e0209 */
[----:B-1----:R-:W-:-:S04]  /*10b0*/  IMAD.WIDE R2, R9, 0x4, R2 ;  /* 0x0000000409027825 */ /* 0x002fc800078e0202 */
[----:B0-----:R-:W-:-:S05]  /*10c0*/  FFMA R0, R4, -2, R17 ;  /* 0xc000000004007823 */ /* 0x001fca0000000011 */
[----:B------:R-:W-:Y:S01]  /*10d0*/  FSEL R4, R0, 1, !P0 ;  /* 0x3f80000000047808 */ /* 0x000fe20004000000 */
[----:B------:R-:W-:-:S03]  /*10e0*/  FFMA R0, R15, R6, -0.33332768082618713379 ;  /* 0xbeaaa9ed0f007423 */ /* 0x000fc60000000006 */
[----:B------:R-:W-:Y:S01]  /*10f0*/  LOP3.LUT R5, R4, 0x80000000, R7, 0xb8, !PT ;  /* 0x8000000004057812 */ /* 0x000fe200078eb807 */
[----:B------:R-:W-:-:S04]  /*1100*/  FFMA R0, R15, R0, RZ ;  /* 0x000000000f007223 */ /* 0x000fc800000000ff */
[----:B------:R-:W-:-:S05]  /*1110*/  @!P1 FFMA R5, R0, R7, R7 ;  /* 0x0000000700059223 */ /* 0x000fca0000000007 */
[----:B------:R-:W-:Y:S01]  /*1120*/  STG.E desc[UR4][R2.64], R5 ;  /* 0x0000000502007986 */ /* 0x000fe2000c101904 */
[----:B------:R-:W-:Y:S05]  /*1130*/  EXIT ;  /* 0x000000000000794d */ /* 0x000fea0003800000 */
.L_x_10:
        /* <DEDUP_REMOVED lines=12> */
.L_x_12:


//--------------------- .nv.global.init           --------------------------
	.section	.nv.global.init,"aw",@progbits
.nv.global.init:
	.type		$str,@object
	.size		$str,(.L_0 - $str)
$str:
        /*0000*/ 	.byte	0x43, 0x4f, 0x55, 0x43, 0x4f, 0x55, 0x20, 0x25, 0x64, 0x0a, 0x00
.L_0:


//--------------------- .nv.shared.reserved.0     --------------------------
	.section	.nv.shared.reserved.0,"aw",@nobits
	.weak		__nv_reservedSMEM_offset_0_alias
	.size		__nv_reservedSMEM_offset_0_alias, 0, 64
	.other		__nv_reservedSMEM_offset_0_alias,@"STO_CUDA_RESERVED_SHARED STV_DEFAULT"
__nv_reservedSMEM_offset_0_alias:
	.zero		0
	.zero		64


//--------------------- .nv.constant0._Z12cudaMeanPoolPfS_iii --------------------------
	.section	.nv.constant0._Z12cudaMeanPoolPfS_iii,"a",@progbits
	.sectionflags	@""
	.align	4
.nv.constant0._Z12cudaMeanPoolPfS_iii:
	.zero		924


//--------------------- .nv.constant0._Z10cudaConv2DPfS_S_iiii --------------------------
	.section	.nv.constant0._Z10cudaConv2DPfS_S_iiii,"a",@progbits
	.sectionflags	@""
	.align	4
.nv.constant0._Z10cudaConv2DPfS_S_iiii:
	.zero		936


//--------------------- SYMBOLS --------------------------

	.type		.nv.reservedSmem.offset0,@object
	.size		.nv.reservedSmem.offset0,0x4
	.type		vprintf,@function
